//
// Generated by NVIDIA NVVM Compiler
//
// Compiler Build ID: CL-36424714
// Cuda compilation tools, release 13.0, V13.0.88
// Based on NVVM 20.0.0
//

.version 9.0
.target sm_100
.address_size 64

	// .globl	_Z10charinvertPc

.visible .entry _Z10charinvertPc(
	.param .u64 .ptr .align 1 _Z10charinvertPc_param_0
)
{
	.reg .pred 	%p<6>;
	.reg .b16 	%rs<7>;
	.reg .b32 	%r<2>;
	.reg .b64 	%rd<5>;

	ld.param.u64 	%rd2, [_Z10charinvertPc_param_0];
	cvta.to.global.u64 	%rd3, %rd2;
	mov.u32 	%r1, %tid.x;
	cvt.u64.u32 	%rd4, %r1;
	add.s64 	%rd1, %rd3, %rd4;
	ld.global.u8 	%rs1, [%rd1];
	setp.gt.s16 	%p1, %rs1, 70;
	@%p1 bra 	$L__BB0_4;
	setp.eq.s16 	%p4, %rs1, 65;
	@%p4 bra 	$L__BB0_10;
	setp.eq.s16 	%p5, %rs1, 67;
	@%p5 bra 	$L__BB0_3;
	bra.uni 	$L__BB0_8;
$L__BB0_3:
	mov.b16 	%rs2, 71;
	st.global.u8 	[%rd1], %rs2;
	bra.uni 	$L__BB0_9;
$L__BB0_4:
	setp.eq.s16 	%p2, %rs1, 71;
	@%p2 bra 	$L__BB0_7;
	setp.eq.s16 	%p3, %rs1, 84;
	@%p3 bra 	$L__BB0_6;
	bra.uni 	$L__BB0_8;
$L__BB0_6:
	mov.b16 	%rs4, 65;
	st.global.u8 	[%rd1], %rs4;
	bra.uni 	$L__BB0_9;
$L__BB0_7:
	mov.b16 	%rs3, 67;
	st.global.u8 	[%rd1], %rs3;
	bra.uni 	$L__BB0_9;
$L__BB0_8:
	mov.b16 	%rs6, 0;
	st.global.u8 	[%rd1], %rs6;
$L__BB0_9:
	bar.sync 	0;
	ret;
$L__BB0_10:
	mov.b16 	%rs5, 84;
	st.global.u8 	[%rd1], %rs5;
	bra.uni 	$L__BB0_9;

}


// ===== COMPILED SASS (sm_100) =====

	.target	sm_100

	.elftype	@"ET_EXEC"


//--------------------- .note.nv.tkinfo           --------------------------
	.section	.note.nv.tkinfo,"",@"SHT_NOTE"
	.sectionflags	@"SHF_NOTE_NV_TKINFO"
	.tkinfo
        /*0018*/ 	.word	0x00000002
        /*0030*/ 	.string	""
        /*0030*/ 	.string	"ptxas"
        /*0030*/ 	.string	"Cuda compilation tools, release 13.0, V13.0.88"
        /*0030*/ 	.string	"Build cuda_13.0.r13.0/compiler.36424714_0"
        /*0030*/ 	.string	"-arch sm_100 -m 64 "



//--------------------- .note.nv.cuinfo           --------------------------
	.section	.note.nv.cuinfo,"",@"SHT_NOTE"
	.sectionflags	@"SHF_NOTE_NV_CUINFO"
        /*0018*/ 	.short	0x0002
        /*001a*/ 	.short	0x0064
        /*001c*/ 	.short	0x0082
	.zero		2


//--------------------- .nv.info                  --------------------------
	.section	.nv.info,"",@"SHT_CUDA_INFO"
	.align	4


	//----- nvinfo : EIATTR_REGCOUNT
	.align		4
        /*0000*/ 	.byte	0x04, 0x2f
        /*0002*/ 	.short	(.L_1 - .L_0)
	.align		4
.L_0:
        /*0004*/ 	.word	index@(_Z10charinvertPc)
        /*0008*/ 	.word	0x00000007


	//----- nvinfo : EIATTR_FRAME_SIZE
	.align		4
.L_1:
        /*000c*/ 	.byte	0x04, 0x11
        /*000e*/ 	.short	(.L_3 - .L_2)
	.align		4
.L_2:
        /*0010*/ 	.word	index@(_Z10charinvertPc)
        /*0014*/ 	.word	0x00000000


	//----- nvinfo : EIATTR_MIN_STACK_SIZE
	.align		4
.L_3:
        /*0018*/ 	.byte	0x04, 0x12
        /*001a*/ 	.short	(.L_5 - .L_4)
	.align		4
.L_4:
        /*001c*/ 	.word	index@(_Z10charinvertPc)
        /*0020*/ 	.word	0x00000000
.L_5:


//--------------------- .nv.compat                --------------------------
	.section	.nv.compat,"",@"SHT_CUDA_COMPAT_INFO"
	.align	4
        /*0000*/ 	.byte	0x02, 0x09, 0x00, 0x00, 0x02, 0x02, 0x01, 0x00, 0x02, 0x05, 0x05, 0x00, 0x03, 0x07, 0x01, 0x01
        /*0010*/ 	.byte	0x02, 0x03, 0x00, 0x00, 0x02, 0x06, 0x01, 0x00, 0x04, 0x0b, 0x08, 0x00, 0x09, 0x00, 0x00, 0x00
        /*0020*/ 	.byte	0x00, 0x00, 0x00, 0x00


//--------------------- .nv.info._Z10charinvertPc --------------------------
	.section	.nv.info._Z10charinvertPc,"",@"SHT_CUDA_INFO"
	.sectionflags	@""
	.align	4


	//----- nvinfo : EIATTR_CUDA_API_VERSION
	.align		4
        /*0000*/ 	.byte	0x04, 0x37
        /*0002*/ 	.short	(.L_7 - .L_6)
.L_6:
        /*0004*/ 	.word	0x00000082


	//----- nvinfo : EIATTR_KPARAM_INFO
	.align		4
.L_7:
        /*0008*/ 	.byte	0x04, 0x17
        /*000a*/ 	.short	(.L_9 - .L_8)
.L_8:
        /*000c*/ 	.word	0x00000000
        /*0010*/ 	.short	0x0000
        /*0012*/ 	.short	0x0000
        /*0014*/ 	.byte	0x00, 0xf5, 0x21, 0x00


	//----- nvinfo : EIATTR_SPARSE_MMA_MASK
	.align		4
.L_9:
        /*0018*/ 	.byte	0x03, 0x50
        /*001a*/ 	.short	0x0000


	//----- nvinfo : EIATTR_MAXREG_COUNT
	.align		4
        /*001c*/ 	.byte	0x03, 0x1b
        /*001e*/ 	.short	0x00ff


	//----- nvinfo : EIATTR_NUM_BARRIERS
	.align		4
        /*0020*/ 	.byte	0x02, 0x4c
        /*0022*/ 	.byte	0x01
	.zero		1


	//----- nvinfo : EIATTR_MERCURY_ISA_VERSION
	.align		4
        /*0024*/ 	.byte	0x03, 0x5f
        /*0026*/ 	.short	0x0101


	//----- nvinfo : EIATTR_VRC_CTA_INIT_COUNT
	.align		4
        /*0028*/ 	.byte	0x02, 0x4a
	.zero		1
	.zero		1


	//----- nvinfo : EIATTR_EXIT_INSTR_OFFSETS
	.align		4
        /*002c*/ 	.byte	0x04, 0x1c
        /*002e*/ 	.short	(.L_11 - .L_10)


	//   ....[0]....
.L_10:
        /*0030*/ 	.word	0x00000270


	//----- nvinfo : EIATTR_CRS_STACK_SIZE
	.align		4
.L_11:
        /*0034*/ 	.byte	0x04, 0x1e
        /*0036*/ 	.short	(.L_13 - .L_12)
.L_12:
        /*0038*/ 	.word	0x00000000


	//----- nvinfo : EIATTR_CBANK_PARAM_SIZE
	.align		4
.L_13:
        /*003c*/ 	.byte	0x03, 0x19
        /*003e*/ 	.short	0x0008


	//----- nvinfo : EIATTR_PARAM_CBANK
	.align		4
        /*0040*/ 	.byte	0x04, 0x0a
        /*0042*/ 	.short	(.L_15 - .L_14)
	.align		4
.L_14:
        /*0044*/ 	.word	index@(.nv.constant0._Z10charinvertPc)
        /*0048*/ 	.short	0x0380
        /*004a*/ 	.short	0x0008


	//----- nvinfo : EIATTR_SW_WAR
	.align		4
.L_15:
        /*004c*/ 	.byte	0x04, 0x36
        /*004e*/ 	.short	(.L_17 - .L_16)
.L_16:
        /*0050*/ 	.word	0x00000008
.L_17:


//--------------------- .nv.callgraph             --------------------------
	.section	.nv.callgraph,"",@"SHT_CUDA_CALLGRAPH"
	.align	4
	.sectionentsize	8
	.align		4
        /*0000*/ 	.word	0x00000000
	.align		4
        /*0004*/ 	.word	0xffffffff
	.align		4
        /*0008*/ 	.word	0x00000000
	.align		4
        /*000c*/ 	.word	0xfffffffe
	.align		4
        /*0010*/ 	.word	0x00000000
	.align		4
        /*0014*/ 	.word	0xfffffffd
	.align		4
        /*0018*/ 	.word	0x00000000
	.align		4
        /*001c*/ 	.word	0xfffffffc


//--------------------- .text._Z10charinvertPc    --------------------------
	.section	.text._Z10charinvertPc,"ax",@progbits
	.align	128
        .global         _Z10charinvertPc
        .type           _Z10charinvertPc,@function
        .size           _Z10charinvertPc,(.L_x_8 - _Z10charinvertPc)
        .other          _Z10charinvertPc,@"STO_CUDA_ENTRY STV_DEFAULT"
_Z10charinvertPc:
.text._Z10charinvertPc:
[----:B------:R-:W-:Y:S01]  /*0000*/  LDC R1, c[0x0][0x37c] ;  /* 0x0000df00ff017b82 */ /* 0x000fe20000000800 */
[----:B------:R-:W0:Y:S01]  /*0010*/  S2R R2, SR_TID.X ;  /* 0x0000000000027919 */ /* 0x000e220000002100 */
[----:B------:R-:W0:Y:S01]  /*0020*/  LDCU.64 UR6, c[0x0][0x380] ;  /* 0x00007000ff0677ac */ /* 0x000e220008000a00 */
[----:B------:R-:W1:Y:S01]  /*0030*/  LDCU.64 UR4, c[0x0][0x358] ;  /* 0x00006b00ff0477ac */ /* 0x000e620008000a00 */
[----:B0-----:R-:W-:-:S05]  /*0040*/  IADD3 R2, P0, PT, R2, UR6, RZ ;  /* 0x0000000602027c10 */ /* 0x001fca000ff1e0ff */
[----:B------:R-:W-:-:S05]  /*0050*/  IMAD.X R3, RZ, RZ, UR7, P0 ;  /* 0x00000007ff037e24 */ /* 0x000fca00080e06ff */
[----:B-1----:R-:W2:Y:S01]  /*0060*/  LDG.E.U8 R4, desc[UR4][R2.64] ;  /* 0x0000000402047981 */ /* 0x002ea2000c1e1100 */
[----:B------:R-:W-:Y:S04]  /*0070*/  BSSY.RECONVERGENT B0, `(.L_x_0) ;  /* 0x000001d000007945 */ /* 0x000fe80003800200 */
[----:B------:R-:W-:Y:S01]  /*0080*/  BSSY.RELIABLE B1, `(.L_x_1) ;  /* 0x0000014000017945 */ /* 0x000fe20003800100 */
[----:B--2---:R-:W-:-:S13]  /*0090*/  ISETP.GT.AND P0, PT, R4, 0x46, PT ;  /* 0x000000460400780c */ /* 0x004fda0003f04270 */
[----:B------:R-:W-:Y:S05]  /*00a0*/  @P0 BRA `(.L_x_2) ;  /* 0x00000000002c0947 */ /* 0x000fea0003800000 */
[----:B------:R-:W-:Y:S01]  /*00b0*/  ISETP.NE.AND P0, PT, R4, 0x41, PT ;  /* 0x000000410400780c */ /* 0x000fe20003f05270 */
[----:B------:R-:W-:-:S12]  /*00c0*/  IMAD.MOV.U32 R0, RZ, RZ, 0x54 ;  /* 0x00000054ff007424 */ /* 0x000fd800078e00ff */
[----:B------:R0:W-:Y:S01]  /*00d0*/  @!P0 STG.E.U8 desc[UR4][R2.64], R0 ;  /* 0x0000000002008986 */ /* 0x0001e2000c101104 */
[----:B------:R-:W-:Y:S05]  /*00e0*/  @!P0 BREAK.RELIABLE B1 ;  /* 0x0000000000018942 */ /* 0x000fea0003800100 */
[----:B------:R-:W-:Y:S05]  /*00f0*/  @!P0 BRA `(.L_x_3) ;  /* 0x0000000000508947 */ /* 0x000fea0003800000 */
[----:B------:R-:W-:-:S13]  /*0100*/  ISETP.NE.AND P0, PT, R4, 0x43, PT ;  /* 0x000000430400780c */ /* 0x000fda0003f05270 */
[----:B------:R-:W-:Y:S05]  /*0110*/  @!P0 BREAK.RELIABLE B1 ;  /* 0x0000000000018942 */ /* 0x000fea0003800100 */
[----:B------:R-:W-:Y:S05]  /*0120*/  @P0 BRA `(.L_x_4) ;  /* 0x0000000000240947 */ /* 0x000fea0003800000 */
[----:B0-----:R-:W-:-:S05]  /*0130*/  IMAD.MOV.U32 R0, RZ, RZ, 0x47 ;  /* 0x00000047ff007424 */ /* 0x001fca00078e00ff */
[----:B------:R1:W-:Y:S01]  /*0140*/  STG.E.U8 desc[UR4][R2.64], R0 ;  /* 0x0000000002007986 */ /* 0x0003e2000c101104 */
[----:B------:R-:W-:Y:S05]  /*0150*/  BRA `(.L_x_3) ;  /* 0x0000000000387947 */ /* 0x000fea0003800000 */
.L_x_2:
[----:B------:R-:W-:-:S13]  /*0160*/  ISETP.NE.AND P0, PT, R4, 0x47, PT ;  /* 0x000000470400780c */ /* 0x000fda0003f05270 */
[----:B------:R-:W-:Y:S05]  /*0170*/  @!P0 BREAK.RELIABLE B1 ;  /* 0x0000000000018942 */ /* 0x000fea0003800100 */
[----:B------:R-:W-:Y:S05]  /*0180*/  @!P0 BRA `(.L_x_5) ;  /* 0x0000000000248947 */ /* 0x000fea0003800000 */
[----:B------:R-:W-:-:S13]  /*0190*/  ISETP.NE.AND P0, PT, R4, 0x54, PT ;  /* 0x000000540400780c */ /* 0x000fda0003f05270 */
[----:B------:R-:W-:Y:S05]  /*01a0*/  @!P0 BREAK.RELIABLE B1 ;  /* 0x0000000000018942 */ /* 0x000fea0003800100 */
[----:B------:R-:W-:Y:S05]  /*01b0*/  @!P0 BRA `(.L_x_6) ;  /* 0x00000000000c8947 */ /* 0x000fea0003800000 */
.L_x_4:
[----:B------:R-:W-:Y:S05]  /*01c0*/  BSYNC.RELIABLE B1 ;  /* 0x0000000000017941 */ /* 0x000fea0003800100 */
.L_x_1:
[----:B------:R4:W-:Y:S01]  /*01d0*/  STG.E.U8 desc[UR4][R2.64], RZ ;  /* 0x000000ff02007986 */ /* 0x0009e2000c101104 */
[----:B------:R-:W-:Y:S05]  /*01e0*/  BRA `(.L_x_3) ;  /* 0x0000000000147947 */ /* 0x000fea0003800000 */
.L_x_6:
[----:B------:R-:W-:-:S05]  /*01f0*/  IMAD.MOV.U32 R0, RZ, RZ, 0x41 ;  /* 0x00000041ff007424 */ /* 0x000fca00078e00ff */
[----:B------:R3:W-:Y:S01]  /*0200*/  STG.E.U8 desc[UR4][R2.64], R0 ;  /* 0x0000000002007986 */ /* 0x0007e2000c101104 */
[----:B------:R-:W-:Y:S05]  /*0210*/  BRA `(.L_x_3) ;  /* 0x0000000000087947 */ /* 0x000fea0003800000 */
.L_x_5:
[----:B------:R-:W-:-:S05]  /*0220*/  IMAD.MOV.U32 R0, RZ, RZ, 0x43 ;  /* 0x00000043ff007424 */ /* 0x000fca00078e00ff */
[----:B------:R2:W-:Y:S02]  /*0230*/  STG.E.U8 desc[UR4][R2.64], R0 ;  /* 0x0000000002007986 */ /* 0x0005e4000c101104 */
.L_x_3:
[----:B------:R-:W-:Y:S05]  /*0240*/  BSYNC.RECONVERGENT B0 ;  /* 0x0000000000007941 */ /* 0x000fea0003800200 */
.L_x_0:
[----:B------:R-:W-:Y:S05]  /*0250*/  WARPSYNC.ALL ;  /* 0x0000000000007948 */ /* 0x000fea0003800000 */
[----:B------:R-:W-:Y:S06]  /*0260*/  BAR.SYNC.DEFER_BLOCKING 0x0 ;  /* 0x0000000000007b1d */ /* 0x000fec0000010000 */
[----:B------:R-:W-:Y:S05]  /*0270*/  EXIT ;  /* 0x000000000000794d */ /* 0x000fea0003800000 */
.L_x_7:
[----:B------:R-:W-:-:S00]  /*0280*/  BRA `(.L_x_7) ;  /* 0xfffffffc00fc7947 */ /* 0x000fc0000383ffff */
[----:B------:R-:W-:-:S00]  /*0290*/  NOP ;  /* 0x0000000000007918 */ /* 0x000fc00000000000 */
        /* <DEDUP_REMOVED lines=14> */
.L_x_8:


//--------------------- .nv.shared.reserved.0     --------------------------
	.section	.nv.shared.reserved.0,"aw",@nobits
	.weak		__nv_reservedSMEM_offset_0_alias
	.size		__nv_reservedSMEM_offset_0_alias, 0, 64
	.other		__nv_reservedSMEM_offset_0_alias,@"STO_CUDA_RESERVED_SHARED STV_DEFAULT"
__nv_reservedSMEM_offset_0_alias:
	.zero		0
	.zero		64


//--------------------- .nv.constant0._Z10charinvertPc --------------------------
	.section	.nv.constant0._Z10charinvertPc,"a",@progbits
	.sectionflags	@""
	.align	4
.nv.constant0._Z10charinvertPc:
	.zero		904


//--------------------- SYMBOLS --------------------------

	.type		.nv.reservedSmem.offset0,@object
	.size		.nv.reservedSmem.offset0,0x4
